//
// Generated by NVIDIA NVVM Compiler
//
// Compiler Build ID: CL-36424714
// Cuda compilation tools, release 13.0, V13.0.88
// Based on NVVM 20.0.0
//

.version 9.0
.target sm_100
.address_size 64

	// .globl	_Z12helloFromGPUv
.extern .func  (.param .b32 func_retval0) vprintf
(
	.param .b64 vprintf_param_0,
	.param .b64 vprintf_param_1
)
;
.global .align 1 .b8 $str[23] = {72, 101, 108, 108, 111, 32, 87, 111, 114, 108, 100, 32, 102, 114, 111, 109, 32, 71, 80, 85, 33, 10};
.global .align 1 .b8 $str$1[3] = {37, 100};

.visible .entry _Z12helloFromGPUv()
{
	.local .align 8 .b8 	__local_depot0[8];
	.reg .b64 	%SP;
	.reg .b64 	%SPL;
	.reg .b32 	%r<6>;
	.reg .b64 	%rd<7>;

	mov.u64 	%SPL, __local_depot0;
	cvta.local.u64 	%SP, %SPL;
	add.u64 	%rd1, %SP, 0;
	add.u64 	%rd2, %SPL, 0;
	mov.u64 	%rd3, $str;
	cvta.global.u64 	%rd4, %rd3;
	{ // callseq 0, 0
	.param .b64 param0;
	st.param.b64 	[param0], %rd4;
	.param .b64 param1;
	st.param.b64 	[param1], 0;
	.param .b32 retval0;
	call.uni (retval0), 
	vprintf, 
	(
	param0, 
	param1
	);
	ld.param.b32 	%r1, [retval0];
	} // callseq 0
	mov.u32 	%r3, %tid.x;
	st.local.u32 	[%rd2], %r3;
	mov.u64 	%rd5, $str$1;
	cvta.global.u64 	%rd6, %rd5;
	{ // callseq 1, 0
	.param .b64 param0;
	st.param.b64 	[param0], %rd6;
	.param .b64 param1;
	st.param.b64 	[param1], %rd1;
	.param .b32 retval0;
	call.uni (retval0), 
	vprintf, 
	(
	param0, 
	param1
	);
	ld.param.b32 	%r4, [retval0];
	} // callseq 1
	ret;

}


// ===== COMPILED SASS (sm_100) =====

	.target	sm_100

	.elftype	@"ET_EXEC"


//--------------------- .note.nv.tkinfo           --------------------------
	.section	.note.nv.tkinfo,"",@"SHT_NOTE"
	.sectionflags	@"SHF_NOTE_NV_TKINFO"
	.tkinfo
        /*0018*/ 	.word	0x00000002
        /*0030*/ 	.string	""
        /*0030*/ 	.string	"ptxas"
        /*0030*/ 	.string	"Cuda compilation tools, release 13.0, V13.0.88"
        /*0030*/ 	.string	"Build cuda_13.0.r13.0/compiler.36424714_0"
        /*0030*/ 	.string	"-arch sm_100 -m 64 "



//--------------------- .note.nv.cuinfo           --------------------------
	.section	.note.nv.cuinfo,"",@"SHT_NOTE"
	.sectionflags	@"SHF_NOTE_NV_CUINFO"
        /*0018*/ 	.short	0x0002
        /*001a*/ 	.short	0x0064
        /*001c*/ 	.short	0x0082
	.zero		2


//--------------------- .nv.info                  --------------------------
	.section	.nv.info,"",@"SHT_CUDA_INFO"
	.align	4


	//----- nvinfo : EIATTR_REGCOUNT
	.align		4
        /*0000*/ 	.byte	0x04, 0x2f
        /*0002*/ 	.short	(.L_3 - .L_2)
	.align		4
.L_2:
        /*0004*/ 	.word	index@(_Z12helloFromGPUv)
        /*0008*/ 	.word	0x00000018


	//----- nvinfo : EIATTR_FRAME_SIZE
	.align		4
.L_3:
        /*000c*/ 	.byte	0x04, 0x11
        /*000e*/ 	.short	(.L_5 - .L_4)
	.align		4
.L_4:
        /*0010*/ 	.word	index@(_Z12helloFromGPUv)
        /*0014*/ 	.word	0x00000008


	//----- nvinfo : EIATTR_MIN_STACK_SIZE
	.align		4
.L_5:
        /*0018*/ 	.byte	0x04, 0x12
        /*001a*/ 	.short	(.L_7 - .L_6)
	.align		4
.L_6:
        /*001c*/ 	.word	index@(_Z12helloFromGPUv)
        /*0020*/ 	.word	0x00000008
.L_7:


//--------------------- .nv.compat                --------------------------
	.section	.nv.compat,"",@"SHT_CUDA_COMPAT_INFO"
	.align	4
        /*0000*/ 	.byte	0x02, 0x09, 0x00, 0x00, 0x02, 0x02, 0x01, 0x00, 0x02, 0x05, 0x05, 0x00, 0x03, 0x07, 0x01, 0x01
        /*0010*/ 	.byte	0x02, 0x03, 0x00, 0x00, 0x02, 0x06, 0x01, 0x00, 0x04, 0x0b, 0x08, 0x00, 0x09, 0x00, 0x00, 0x00
        /*0020*/ 	.byte	0x00, 0x00, 0x00, 0x00


//--------------------- .nv.info._Z12helloFromGPUv --------------------------
	.section	.nv.info._Z12helloFromGPUv,"",@"SHT_CUDA_INFO"
	.sectionflags	@""
	.align	4


	//----- nvinfo : EIATTR_CUDA_API_VERSION
	.align		4
        /*0000*/ 	.byte	0x04, 0x37
        /*0002*/ 	.short	(.L_9 - .L_8)
.L_8:
        /*0004*/ 	.word	0x00000082


	//----- nvinfo : EIATTR_SPARSE_MMA_MASK
	.align		4
.L_9:
        /*0008*/ 	.byte	0x03, 0x50
        /*000a*/ 	.short	0x0000


	//----- nvinfo : EIATTR_MAXREG_COUNT
	.align		4
        /*000c*/ 	.byte	0x03, 0x1b
        /*000e*/ 	.short	0x00ff


	//----- nvinfo : EIATTR_EXTERNS
	.align		4
        /*0010*/ 	.byte	0x04, 0x0f
        /*0012*/ 	.short	(.L_11 - .L_10)


	//   ....[0]....
	.align		4
.L_10:
        /*0014*/ 	.word	index@(vprintf)


	//----- nvinfo : EIATTR_MERCURY_ISA_VERSION
	.align		4
.L_11:
        /*0018*/ 	.byte	0x03, 0x5f
        /*001a*/ 	.short	0x0101


	//----- nvinfo : EIATTR_VRC_CTA_INIT_COUNT
	.align		4
        /*001c*/ 	.byte	0x02, 0x4a
	.zero		1
	.zero		1


	//----- nvinfo : EIATTR_SYSCALL_OFFSETS
	.align		4
        /*0020*/ 	.byte	0x04, 0x46
        /*0022*/ 	.short	(.L_13 - .L_12)


	//   ....[0]....
.L_12:
        /*0024*/ 	.word	0x000000d0


	//   ....[1]....
        /*0028*/ 	.word	0x00000170


	//----- nvinfo : EIATTR_EXIT_INSTR_OFFSETS
	.align		4
.L_13:
        /*002c*/ 	.byte	0x04, 0x1c
        /*002e*/ 	.short	(.L_15 - .L_14)


	//   ....[0]....
.L_14:
        /*0030*/ 	.word	0x00000180


	//----- nvinfo : EIATTR_SW_WAR
	.align		4
.L_15:
        /*0034*/ 	.byte	0x04, 0x36
        /*0036*/ 	.short	(.L_17 - .L_16)
.L_16:
        /*0038*/ 	.word	0x00000008
.L_17:


//--------------------- .nv.callgraph             --------------------------
	.section	.nv.callgraph,"",@"SHT_CUDA_CALLGRAPH"
	.align	4
	.sectionentsize	8
	.align		4
        /*0000*/ 	.word	0x00000000
	.align		4
        /*0004*/ 	.word	0xffffffff
	.align		4
        /*0008*/ 	.word	index@(_Z12helloFromGPUv)
	.align		4
        /*000c*/ 	.word	index@(vprintf)
	.align		4
        /*0010*/ 	.word	0x00000000
	.align		4
        /*0014*/ 	.word	0xfffffffe
	.align		4
        /*0018*/ 	.word	0x00000000
	.align		4
        /*001c*/ 	.word	0xfffffffd
	.align		4
        /*0020*/ 	.word	0x00000000
	.align		4
        /*0024*/ 	.word	0xfffffffc


//--------------------- .nv.constant4             --------------------------
	.section	.nv.constant4,"a",@progbits
	.align	8
	.align		8
.nv.constant4:
        /*0000*/ 	.dword	vprintf
	.align		8
        /*0008*/ 	.dword	$str
	.align		8
        /*0010*/ 	.dword	$str$1


//--------------------- .text._Z12helloFromGPUv   --------------------------
	.section	.text._Z12helloFromGPUv,"ax",@progbits
	.align	128
        .global         _Z12helloFromGPUv
        .type           _Z12helloFromGPUv,@function
        .size           _Z12helloFromGPUv,(.L_x_3 - _Z12helloFromGPUv)
        .other          _Z12helloFromGPUv,@"STO_CUDA_ENTRY STV_DEFAULT"
_Z12helloFromGPUv:
.text._Z12helloFromGPUv:
[----:B------:R-:W0:Y:S01]  /*0000*/  LDC R1, c[0x0][0x37c] ;  /* 0x0000df00ff017b82 */ /* 0x000e220000000800 */
[----:B------:R-:W-:Y:S01]  /*0010*/  MOV R2, 0x0 ;  /* 0x0000000000027802 */ /* 0x000fe20000000f00 */
[----:B------:R-:W1:Y:S01]  /*0020*/  LDCU UR4, c[0x0][0x2f8] ;  /* 0x00005f00ff0477ac */ /* 0x000e620008000800 */
[----:B0-----:R-:W-:Y:S01]  /*0030*/  VIADD R1, R1, 0xfffffff8 ;  /* 0xfffffff801017836 */ /* 0x001fe20000000000 */
[----:B------:R-:W-:-:S04]  /*0040*/  CS2R R6, SRZ ;  /* 0x0000000000067805 */ /* 0x000fc8000001ff00 */
[----:B------:R0:W2:Y:S01]  /*0050*/  LDC.64 R8, c[0x4][R2] ;  /* 0x0100000002087b82 */ /* 0x0000a20000000a00 */
[----:B------:R-:W3:Y:S01]  /*0060*/  LDCU.64 UR6, c[0x4][0x8] ;  /* 0x01000100ff0677ac */ /* 0x000ee20008000a00 */
[----:B------:R-:W4:Y:S01]  /*0070*/  LDCU UR5, c[0x0][0x2fc] ;  /* 0x00005f80ff0577ac */ /* 0x000f220008000800 */
[----:B-1----:R-:W-:Y:S01]  /*0080*/  IADD3 R16, P0, PT, R1, UR4, RZ ;  /* 0x0000000401107c10 */ /* 0x002fe2000ff1e0ff */
[----:B---3--:R-:W-:Y:S01]  /*0090*/  IMAD.U32 R4, RZ, RZ, UR6 ;  /* 0x00000006ff047e24 */ /* 0x008fe2000f8e00ff */
[----:B------:R-:W-:-:S03]  /*00a0*/  MOV R5, UR7 ;  /* 0x0000000700057c02 */ /* 0x000fc60008000f00 */
[----:B0---4-:R-:W-:-:S08]  /*00b0*/  IMAD.X R17, RZ, RZ, UR5, P0 ;  /* 0x00000005ff117e24 */ /* 0x011fd000080e06ff */
[----:B------:R-:W-:-:S07]  /*00c0*/  LEPC R20, `(.L_x_0) ;  /* 0x000000001014794e */ /* 0x000fce0000000000 */
[----:B--2---:R-:W-:Y:S05]  /*00d0*/  CALL.ABS.NOINC R8 ;  /* 0x0000000008007343 */ /* 0x004fea0003c00000 */
.L_x_0:
[----:B------:R-:W0:Y:S01]  /*00e0*/  S2R R0, SR_TID.X ;  /* 0x0000000000007919 */ /* 0x000e220000002100 */
[----:B------:R-:W1:Y:S01]  /*00f0*/  LDC.64 R2, c[0x4][R2] ;  /* 0x0100000002027b82 */ /* 0x000e620000000a00 */
[----:B------:R-:W2:Y:S01]  /*0100*/  LDCU.64 UR4, c[0x4][0x10] ;  /* 0x01000200ff0477ac */ /* 0x000ea20008000a00 */
[----:B------:R-:W-:Y:S01]  /*0110*/  IMAD.MOV.U32 R6, RZ, RZ, R16 ;  /* 0x000000ffff067224 */ /* 0x000fe200078e0010 */
[----:B------:R-:W-:Y:S01]  /*0120*/  MOV R7, R17 ;  /* 0x0000001100077202 */ /* 0x000fe20000000f00 */
[----:B--2---:R-:W-:Y:S01]  /*0130*/  IMAD.U32 R4, RZ, RZ, UR4 ;  /* 0x00000004ff047e24 */ /* 0x004fe2000f8e00ff */
[----:B------:R-:W-:Y:S01]  /*0140*/  MOV R5, UR5 ;  /* 0x0000000500057c02 */ /* 0x000fe20008000f00 */
[----:B0-----:R0:W-:Y:S06]  /*0150*/  STL [R1], R0 ;  /* 0x0000000001007387 */ /* 0x0011ec0000100800 */
[----:B------:R-:W-:-:S07]  /*0160*/  LEPC R20, `(.L_x_1) ;  /* 0x000000001014794e */ /* 0x000fce0000000000 */
[----:B01----:R-:W-:Y:S05]  /*0170*/  CALL.ABS.NOINC R2 ;  /* 0x0000000002007343 */ /* 0x003fea0003c00000 */
.L_x_1:
[----:B------:R-:W-:Y:S05]  /*0180*/  EXIT ;  /* 0x000000000000794d */ /* 0x000fea0003800000 */
.L_x_2:
[----:B------:R-:W-:-:S00]  /*0190*/  BRA `(.L_x_2) ;  /* 0xfffffffc00fc7947 */ /* 0x000fc0000383ffff */
[----:B------:R-:W-:-:S00]  /*01a0*/  NOP ;  /* 0x0000000000007918 */ /* 0x000fc00000000000 */
        /* <DEDUP_REMOVED lines=13> */
.L_x_3:


//--------------------- .nv.global.init           --------------------------
	.section	.nv.global.init,"aw",@progbits
.nv.global.init:
	.type		$str$1,@object
	.size		$str$1,($str - $str$1)
$str$1:
        /*0000*/ 	.byte	0x25, 0x64, 0x00
	.type		$str,@object
	.size		$str,(.L_0 - $str)
$str:
        /*0003*/ 	.byte	0x48, 0x65, 0x6c, 0x6c, 0x6f, 0x20, 0x57, 0x6f, 0x72, 0x6c, 0x64, 0x20, 0x66, 0x72, 0x6f, 0x6d
        /*0013*/ 	.byte	0x20, 0x47, 0x50, 0x55, 0x21, 0x0a, 0x00
.L_0:


//--------------------- .nv.shared.reserved.0     --------------------------
	.section	.nv.shared.reserved.0,"aw",@nobits
	.weak		__nv_reservedSMEM_offset_0_alias
	.size		__nv_reservedSMEM_offset_0_alias, 0, 64
	.other		__nv_reservedSMEM_offset_0_alias,@"STO_CUDA_RESERVED_SHARED STV_DEFAULT"
__nv_reservedSMEM_offset_0_alias:
	.zero		0
	.zero		64


//--------------------- .nv.constant0._Z12helloFromGPUv --------------------------
	.section	.nv.constant0._Z12helloFromGPUv,"a",@progbits
	.sectionflags	@""
	.align	4
.nv.constant0._Z12helloFromGPUv:
	.zero		896


//--------------------- SYMBOLS --------------------------

	.type		.nv.reservedSmem.offset0,@object
	.size		.nv.reservedSmem.offset0,0x4
	.type		vprintf,@function
